//
// Generated by NVIDIA NVVM Compiler
//
// Compiler Build ID: CL-36424714
// Cuda compilation tools, release 13.0, V13.0.88
// Based on NVVM 20.0.0
//

.version 9.0
.target sm_100
.address_size 64

	// .globl	_Z11scan_kernelPKfPfiS1_
// _ZZ11scan_kernelPKfPfiS1_E9input_s_1 has been demoted
// _ZZ11scan_kernelPKfPfiS1_E9input_s_2 has been demoted

.visible .entry _Z11scan_kernelPKfPfiS1_(
	.param .u64 .ptr .align 1 _Z11scan_kernelPKfPfiS1__param_0,
	.param .u64 .ptr .align 1 _Z11scan_kernelPKfPfiS1__param_1,
	.param .u32 _Z11scan_kernelPKfPfiS1__param_2,
	.param .u64 .ptr .align 1 _Z11scan_kernelPKfPfiS1__param_3
)
{
	.reg .pred 	%p<9>;
	.reg .b32 	%r<39>;
	.reg .b32 	%f<10>;
	.reg .b64 	%rd<13>;
	// demoted variable
	.shared .align 4 .b8 _ZZ11scan_kernelPKfPfiS1_E9input_s_1[2048];
	// demoted variable
	.shared .align 4 .b8 _ZZ11scan_kernelPKfPfiS1_E9input_s_2[2048];
	ld.param.u64 	%rd1, [_Z11scan_kernelPKfPfiS1__param_0];
	ld.param.u64 	%rd2, [_Z11scan_kernelPKfPfiS1__param_1];
	ld.param.u32 	%r11, [_Z11scan_kernelPKfPfiS1__param_2];
	ld.param.u64 	%rd3, [_Z11scan_kernelPKfPfiS1__param_3];
	mov.u32 	%r1, %ctaid.x;
	mov.u32 	%r2, %ntid.x;
	mov.u32 	%r3, %tid.x;
	mad.lo.s32 	%r4, %r1, %r2, %r3;
	setp.ge.s32 	%p1, %r4, %r11;
	@%p1 bra 	$L__BB0_2;
	cvta.to.global.u64 	%rd4, %rd1;
	mul.wide.s32 	%rd5, %r4, 4;
	add.s64 	%rd6, %rd4, %rd5;
	ld.global.f32 	%f4, [%rd6];
	shl.b32 	%r16, %r3, 2;
	mov.u32 	%r17, _ZZ11scan_kernelPKfPfiS1_E9input_s_1;
	add.s32 	%r18, %r17, %r16;
	st.shared.f32 	[%r18], %f4;
	bra.uni 	$L__BB0_3;
$L__BB0_2:
	shl.b32 	%r12, %r3, 2;
	mov.u32 	%r13, _ZZ11scan_kernelPKfPfiS1_E9input_s_1;
	add.s32 	%r14, %r13, %r12;
	mov.b32 	%r15, 0;
	st.shared.u32 	[%r14], %r15;
$L__BB0_3:
	bar.sync 	0;
	setp.lt.u32 	%p2, %r2, 2;
	mov.u32 	%r38, _ZZ11scan_kernelPKfPfiS1_E9input_s_1;
	@%p2 bra 	$L__BB0_9;
	mov.u32 	%r37, _ZZ11scan_kernelPKfPfiS1_E9input_s_1;
	mov.u32 	%r36, _ZZ11scan_kernelPKfPfiS1_E9input_s_2;
	mov.b32 	%r35, 1;
$L__BB0_5:
	mov.u32 	%r38, %r36;
	setp.lt.u32 	%p3, %r3, %r35;
	@%p3 bra 	$L__BB0_7;
	shl.b32 	%r23, %r3, 2;
	add.s32 	%r24, %r37, %r23;
	ld.shared.f32 	%f5, [%r24];
	sub.s32 	%r25, %r3, %r35;
	shl.b32 	%r26, %r25, 2;
	add.s32 	%r27, %r37, %r26;
	ld.shared.f32 	%f6, [%r27];
	add.f32 	%f9, %f5, %f6;
	bra.uni 	$L__BB0_8;
$L__BB0_7:
	shl.b32 	%r28, %r3, 2;
	add.s32 	%r29, %r37, %r28;
	ld.shared.f32 	%f9, [%r29];
$L__BB0_8:
	shl.b32 	%r30, %r3, 2;
	add.s32 	%r31, %r38, %r30;
	st.shared.f32 	[%r31], %f9;
	bar.sync 	0;
	shl.b32 	%r35, %r35, 1;
	setp.lt.u32 	%p4, %r35, %r2;
	mov.u32 	%r36, %r37;
	mov.u32 	%r37, %r38;
	@%p4 bra 	$L__BB0_5;
$L__BB0_9:
	setp.ge.s32 	%p5, %r4, %r11;
	shl.b32 	%r32, %r3, 2;
	add.s32 	%r10, %r38, %r32;
	@%p5 bra 	$L__BB0_11;
	ld.shared.f32 	%f7, [%r10];
	cvta.to.global.u64 	%rd7, %rd2;
	mul.wide.s32 	%rd8, %r4, 4;
	add.s64 	%rd9, %rd7, %rd8;
	st.global.f32 	[%rd9], %f7;
$L__BB0_11:
	setp.eq.s64 	%p6, %rd3, 0;
	add.s32 	%r33, %r2, -1;
	setp.ne.s32 	%p7, %r3, %r33;
	or.pred  	%p8, %p6, %p7;
	@%p8 bra 	$L__BB0_13;
	ld.shared.f32 	%f8, [%r10];
	cvta.to.global.u64 	%rd10, %rd3;
	mul.wide.u32 	%rd11, %r1, 4;
	add.s64 	%rd12, %rd10, %rd11;
	st.global.f32 	[%rd12], %f8;
$L__BB0_13:
	ret;

}
	// .globl	_Z10add_kernelPKfPfi
.visible .entry _Z10add_kernelPKfPfi(
	.param .u64 .ptr .align 1 _Z10add_kernelPKfPfi_param_0,
	.param .u64 .ptr .align 1 _Z10add_kernelPKfPfi_param_1,
	.param .u32 _Z10add_kernelPKfPfi_param_2
)
{
	.reg .pred 	%p<4>;
	.reg .b32 	%r<7>;
	.reg .b32 	%f<4>;
	.reg .b64 	%rd<9>;

	ld.param.u64 	%rd1, [_Z10add_kernelPKfPfi_param_0];
	ld.param.u64 	%rd2, [_Z10add_kernelPKfPfi_param_1];
	ld.param.u32 	%r3, [_Z10add_kernelPKfPfi_param_2];
	mov.u32 	%r4, %ntid.x;
	mov.u32 	%r1, %ctaid.x;
	mov.u32 	%r5, %tid.x;
	mad.lo.s32 	%r2, %r4, %r1, %r5;
	setp.ge.s32 	%p1, %r2, %r3;
	setp.eq.s32 	%p2, %r1, 0;
	or.pred  	%p3, %p2, %p1;
	@%p3 bra 	$L__BB1_2;
	cvta.to.global.u64 	%rd3, %rd1;
	cvta.to.global.u64 	%rd4, %rd2;
	add.s32 	%r6, %r1, -1;
	mul.wide.u32 	%rd5, %r6, 4;
	add.s64 	%rd6, %rd3, %rd5;
	ld.global.f32 	%f1, [%rd6];
	mul.wide.s32 	%rd7, %r2, 4;
	add.s64 	%rd8, %rd4, %rd7;
	ld.global.f32 	%f2, [%rd8];
	add.f32 	%f3, %f1, %f2;
	st.global.f32 	[%rd8], %f3;
$L__BB1_2:
	ret;

}


// ===== COMPILED SASS (sm_100) =====

	.target	sm_100

	.elftype	@"ET_EXEC"


//--------------------- .note.nv.tkinfo           --------------------------
	.section	.note.nv.tkinfo,"",@"SHT_NOTE"
	.sectionflags	@"SHF_NOTE_NV_TKINFO"
	.tkinfo
        /*0018*/ 	.word	0x00000002
        /*0030*/ 	.string	""
        /*0030*/ 	.string	"ptxas"
        /*0030*/ 	.string	"Cuda compilation tools, release 13.0, V13.0.88"
        /*0030*/ 	.string	"Build cuda_13.0.r13.0/compiler.36424714_0"
        /*0030*/ 	.string	"-arch sm_100 -m 64 "



//--------------------- .note.nv.cuinfo           --------------------------
	.section	.note.nv.cuinfo,"",@"SHT_NOTE"
	.sectionflags	@"SHF_NOTE_NV_CUINFO"
        /*0018*/ 	.short	0x0002
        /*001a*/ 	.short	0x0064
        /*001c*/ 	.short	0x0082
	.zero		2


//--------------------- .nv.info                  --------------------------
	.section	.nv.info,"",@"SHT_CUDA_INFO"
	.align	4


	//----- nvinfo : EIATTR_REGCOUNT
	.align		4
        /*0000*/ 	.byte	0x04, 0x2f
        /*0002*/ 	.short	(.L_1 - .L_0)
	.align		4
.L_0:
        /*0004*/ 	.word	index@(_Z11scan_kernelPKfPfiS1_)
        /*0008*/ 	.word	0x0000000e


	//----- nvinfo : EIATTR_FRAME_SIZE
	.align		4
.L_1:
        /*000c*/ 	.byte	0x04, 0x11
        /*000e*/ 	.short	(.L_3 - .L_2)
	.align		4
.L_2:
        /*0010*/ 	.word	index@(_Z11scan_kernelPKfPfiS1_)
        /*0014*/ 	.word	0x00000000


	//----- nvinfo : EIATTR_REGCOUNT
	.align		4
.L_3:
        /*0018*/ 	.byte	0x04, 0x2f
        /*001a*/ 	.short	(.L_5 - .L_4)
	.align		4
.L_4:
        /*001c*/ 	.word	index@(_Z10add_kernelPKfPfi)
        /*0020*/ 	.word	0x0000000c


	//----- nvinfo : EIATTR_FRAME_SIZE
	.align		4
.L_5:
        /*0024*/ 	.byte	0x04, 0x11
        /*0026*/ 	.short	(.L_7 - .L_6)
	.align		4
.L_6:
        /*0028*/ 	.word	index@(_Z10add_kernelPKfPfi)
        /*002c*/ 	.word	0x00000000


	//----- nvinfo : EIATTR_MIN_STACK_SIZE
	.align		4
.L_7:
        /*0030*/ 	.byte	0x04, 0x12
        /*0032*/ 	.short	(.L_9 - .L_8)
	.align		4
.L_8:
        /*0034*/ 	.word	index@(_Z10add_kernelPKfPfi)
        /*0038*/ 	.word	0x00000000


	//----- nvinfo : EIATTR_MIN_STACK_SIZE
	.align		4
.L_9:
        /*003c*/ 	.byte	0x04, 0x12
        /*003e*/ 	.short	(.L_11 - .L_10)
	.align		4
.L_10:
        /*0040*/ 	.word	index@(_Z11scan_kernelPKfPfiS1_)
        /*0044*/ 	.word	0x00000000
.L_11:


//--------------------- .nv.compat                --------------------------
	.section	.nv.compat,"",@"SHT_CUDA_COMPAT_INFO"
	.align	4
        /*0000*/ 	.byte	0x02, 0x09, 0x00, 0x00, 0x02, 0x02, 0x01, 0x00, 0x02, 0x05, 0x05, 0x00, 0x03, 0x07, 0x01, 0x01
        /*0010*/ 	.byte	0x02, 0x03, 0x00, 0x00, 0x02, 0x06, 0x01, 0x00, 0x04, 0x0b, 0x08, 0x00, 0x09, 0x00, 0x00, 0x00
        /*0020*/ 	.byte	0x00, 0x00, 0x00, 0x00


//--------------------- .nv.info._Z10add_kernelPKfPfi --------------------------
	.section	.nv.info._Z10add_kernelPKfPfi,"",@"SHT_CUDA_INFO"
	.sectionflags	@""
	.align	4


	//----- nvinfo : EIATTR_CUDA_API_VERSION
	.align		4
        /*0000*/ 	.byte	0x04, 0x37
        /*0002*/ 	.short	(.L_13 - .L_12)
.L_12:
        /*0004*/ 	.word	0x00000082


	//----- nvinfo : EIATTR_KPARAM_INFO
	.align		4
.L_13:
        /*0008*/ 	.byte	0x04, 0x17
        /*000a*/ 	.short	(.L_15 - .L_14)
.L_14:
        /*000c*/ 	.word	0x00000000
        /*0010*/ 	.short	0x0002
        /*0012*/ 	.short	0x0010
        /*0014*/ 	.byte	0x00, 0xf0, 0x11, 0x00


	//----- nvinfo : EIATTR_KPARAM_INFO
	.align		4
.L_15:
        /*0018*/ 	.byte	0x04, 0x17
        /*001a*/ 	.short	(.L_17 - .L_16)
.L_16:
        /*001c*/ 	.word	0x00000000
        /*0020*/ 	.short	0x0001
        /*0022*/ 	.short	0x0008
        /*0024*/ 	.byte	0x00, 0xf5, 0x21, 0x00


	//----- nvinfo : EIATTR_KPARAM_INFO
	.align		4
.L_17:
        /*0028*/ 	.byte	0x04, 0x17
        /*002a*/ 	.short	(.L_19 - .L_18)
.L_18:
        /*002c*/ 	.word	0x00000000
        /*0030*/ 	.short	0x0000
        /*0032*/ 	.short	0x0000
        /*0034*/ 	.byte	0x00, 0xf5, 0x21, 0x00


	//----- nvinfo : EIATTR_SPARSE_MMA_MASK
	.align		4
.L_19:
        /*0038*/ 	.byte	0x03, 0x50
        /*003a*/ 	.short	0x0000


	//----- nvinfo : EIATTR_MAXREG_COUNT
	.align		4
        /*003c*/ 	.byte	0x03, 0x1b
        /*003e*/ 	.short	0x00ff


	//----- nvinfo : EIATTR_MERCURY_ISA_VERSION
	.align		4
        /*0040*/ 	.byte	0x03, 0x5f
        /*0042*/ 	.short	0x0101


	//----- nvinfo : EIATTR_VRC_CTA_INIT_COUNT
	.align		4
        /*0044*/ 	.byte	0x02, 0x4a
	.zero		1
	.zero		1


	//----- nvinfo : EIATTR_EXIT_INSTR_OFFSETS
	.align		4
        /*0048*/ 	.byte	0x04, 0x1c
        /*004a*/ 	.short	(.L_21 - .L_20)


	//   ....[0]....
.L_20:
        /*004c*/ 	.word	0x00000080


	//   ....[1]....
        /*0050*/ 	.word	0x00000130


	//----- nvinfo : EIATTR_CBANK_PARAM_SIZE
	.align		4
.L_21:
        /*0054*/ 	.byte	0x03, 0x19
        /*0056*/ 	.short	0x0014


	//----- nvinfo : EIATTR_PARAM_CBANK
	.align		4
        /*0058*/ 	.byte	0x04, 0x0a
        /*005a*/ 	.short	(.L_23 - .L_22)
	.align		4
.L_22:
        /*005c*/ 	.word	index@(.nv.constant0._Z10add_kernelPKfPfi)
        /*0060*/ 	.short	0x0380
        /*0062*/ 	.short	0x0014


	//----- nvinfo : EIATTR_SW_WAR
	.align		4
.L_23:
        /*0064*/ 	.byte	0x04, 0x36
        /*0066*/ 	.short	(.L_25 - .L_24)
.L_24:
        /*0068*/ 	.word	0x00000008
.L_25:


//--------------------- .nv.info._Z11scan_kernelPKfPfiS1_ --------------------------
	.section	.nv.info._Z11scan_kernelPKfPfiS1_,"",@"SHT_CUDA_INFO"
	.sectionflags	@""
	.align	4


	//----- nvinfo : EIATTR_CUDA_API_VERSION
	.align		4
        /*0000*/ 	.byte	0x04, 0x37
        /*0002*/ 	.short	(.L_27 - .L_26)
.L_26:
        /*0004*/ 	.word	0x00000082


	//----- nvinfo : EIATTR_KPARAM_INFO
	.align		4
.L_27:
        /*0008*/ 	.byte	0x04, 0x17
        /*000a*/ 	.short	(.L_29 - .L_28)
.L_28:
        /*000c*/ 	.word	0x00000000
        /*0010*/ 	.short	0x0003
        /*0012*/ 	.short	0x0018
        /*0014*/ 	.byte	0x00, 0xf5, 0x21, 0x00


	//----- nvinfo : EIATTR_KPARAM_INFO
	.align		4
.L_29:
        /*0018*/ 	.byte	0x04, 0x17
        /*001a*/ 	.short	(.L_31 - .L_30)
.L_30:
        /*001c*/ 	.word	0x00000000
        /*0020*/ 	.short	0x0002
        /*0022*/ 	.short	0x0010
        /*0024*/ 	.byte	0x00, 0xf0, 0x11, 0x00


	//----- nvinfo : EIATTR_KPARAM_INFO
	.align		4
.L_31:
        /*0028*/ 	.byte	0x04, 0x17
        /*002a*/ 	.short	(.L_33 - .L_32)
.L_32:
        /*002c*/ 	.word	0x00000000
        /*0030*/ 	.short	0x0001
        /*0032*/ 	.short	0x0008
        /*0034*/ 	.byte	0x00, 0xf5, 0x21, 0x00


	//----- nvinfo : EIATTR_KPARAM_INFO
	.align		4
.L_33:
        /*0038*/ 	.byte	0x04, 0x17
        /*003a*/ 	.short	(.L_35 - .L_34)
.L_34:
        /*003c*/ 	.word	0x00000000
        /*0040*/ 	.short	0x0000
        /*0042*/ 	.short	0x0000
        /*0044*/ 	.byte	0x00, 0xf5, 0x21, 0x00


	//----- nvinfo : EIATTR_SPARSE_MMA_MASK
	.align		4
.L_35:
        /*0048*/ 	.byte	0x03, 0x50
        /*004a*/ 	.short	0x0000


	//----- nvinfo : EIATTR_MAXREG_COUNT
	.align		4
        /*004c*/ 	.byte	0x03, 0x1b
        /*004e*/ 	.short	0x00ff


	//----- nvinfo : EIATTR_NUM_BARRIERS
	.align		4
        /*0050*/ 	.byte	0x02, 0x4c
        /*0052*/ 	.byte	0x01
	.zero		1


	//----- nvinfo : EIATTR_MERCURY_ISA_VERSION
	.align		4
        /*0054*/ 	.byte	0x03, 0x5f
        /*0056*/ 	.short	0x0101


	//----- nvinfo : EIATTR_VRC_CTA_INIT_COUNT
	.align		4
        /*0058*/ 	.byte	0x02, 0x4a
	.zero		1
	.zero		1


	//----- nvinfo : EIATTR_EXIT_INSTR_OFFSETS
	.align		4
        /*005c*/ 	.byte	0x04, 0x1c
        /*005e*/ 	.short	(.L_37 - .L_36)


	//   ....[0]....
.L_36:
        /*0060*/ 	.word	0x000003a0


	//   ....[1]....
        /*0064*/ 	.word	0x000003f0


	//----- nvinfo : EIATTR_CBANK_PARAM_SIZE
	.align		4
.L_37:
        /*0068*/ 	.byte	0x03, 0x19
        /*006a*/ 	.short	0x0020


	//----- nvinfo : EIATTR_PARAM_CBANK
	.align		4
        /*006c*/ 	.byte	0x04, 0x0a
        /*006e*/ 	.short	(.L_39 - .L_38)
	.align		4
.L_38:
        /*0070*/ 	.word	index@(.nv.constant0._Z11scan_kernelPKfPfiS1_)
        /*0074*/ 	.short	0x0380
        /*0076*/ 	.short	0x0020


	//----- nvinfo : EIATTR_SW_WAR
	.align		4
.L_39:
        /*0078*/ 	.byte	0x04, 0x36
        /*007a*/ 	.short	(.L_41 - .L_40)
.L_40:
        /*007c*/ 	.word	0x00000008
.L_41:


//--------------------- .nv.callgraph             --------------------------
	.section	.nv.callgraph,"",@"SHT_CUDA_CALLGRAPH"
	.align	4
	.sectionentsize	8
	.align		4
        /*0000*/ 	.word	0x00000000
	.align		4
        /*0004*/ 	.word	0xffffffff
	.align		4
        /*0008*/ 	.word	0x00000000
	.align		4
        /*000c*/ 	.word	0xfffffffe
	.align		4
        /*0010*/ 	.word	0x00000000
	.align		4
        /*0014*/ 	.word	0xfffffffd
	.align		4
        /*0018*/ 	.word	0x00000000
	.align		4
        /*001c*/ 	.word	0xfffffffc


//--------------------- .text._Z10add_kernelPKfPfi --------------------------
	.section	.text._Z10add_kernelPKfPfi,"ax",@progbits
	.align	128
        .global         _Z10add_kernelPKfPfi
        .type           _Z10add_kernelPKfPfi,@function
        .size           _Z10add_kernelPKfPfi,(.L_x_4 - _Z10add_kernelPKfPfi)
        .other          _Z10add_kernelPKfPfi,@"STO_CUDA_ENTRY STV_DEFAULT"
_Z10add_kernelPKfPfi:
.text._Z10add_kernelPKfPfi:
[----:B------:R-:W-:Y:S01]  /*0000*/  LDC R1, c[0x0][0x37c] ;  /* 0x0000df00ff017b82 */ /* 0x000fe20000000800 */
[----:B------:R-:W0:Y:S01]  /*0010*/  S2R R9, SR_CTAID.X ;  /* 0x0000000000097919 */ /* 0x000e220000002500 */
[----:B------:R-:W0:Y:S01]  /*0020*/  LDCU UR4, c[0x0][0x360] ;  /* 0x00006c00ff0477ac */ /* 0x000e220008000800 */
[----:B------:R-:W0:Y:S01]  /*0030*/  S2R R0, SR_TID.X ;  /* 0x0000000000007919 */ /* 0x000e220000002100 */
[----:B------:R-:W1:Y:S01]  /*0040*/  LDCU UR5, c[0x0][0x390] ;  /* 0x00007200ff0577ac */ /* 0x000e620008000800 */
[----:B0-----:R-:W-:-:S05]  /*0050*/  IMAD R7, R9, UR4, R0 ;  /* 0x0000000409077c24 */ /* 0x001fca000f8e0200 */
[----:B-1----:R-:W-:-:S04]  /*0060*/  ISETP.GE.AND P0, PT, R7, UR5, PT ;  /* 0x0000000507007c0c */ /* 0x002fc8000bf06270 */
[----:B------:R-:W-:-:S13]  /*0070*/  ISETP.EQ.OR P0, PT, R9, RZ, P0 ;  /* 0x000000ff0900720c */ /* 0x000fda0000702670 */
[----:B------:R-:W-:Y:S05]  /*0080*/  @P0 EXIT ;  /* 0x000000000000094d */ /* 0x000fea0003800000 */
[----:B------:R-:W0:Y:S01]  /*0090*/  LDC.64 R2, c[0x0][0x380] ;  /* 0x0000e000ff027b82 */ /* 0x000e220000000a00 */
[----:B------:R-:W1:Y:S01]  /*00a0*/  LDCU.64 UR4, c[0x0][0x358] ;  /* 0x00006b00ff0477ac */ /* 0x000e620008000a00 */
[----:B------:R-:W-:-:S06]  /*00b0*/  IADD3 R9, PT, PT, R9, -0x1, RZ ;  /* 0xffffffff09097810 */ /* 0x000fcc0007ffe0ff */
[----:B------:R-:W2:Y:S01]  /*00c0*/  LDC.64 R4, c[0x0][0x388] ;  /* 0x0000e200ff047b82 */ /* 0x000ea20000000a00 */
[----:B0-----:R-:W-:-:S06]  /*00d0*/  IMAD.WIDE.U32 R2, R9, 0x4, R2 ;  /* 0x0000000409027825 */ /* 0x001fcc00078e0002 */
[----:B-1----:R-:W3:Y:S01]  /*00e0*/  LDG.E R2, desc[UR4][R2.64] ;  /* 0x0000000402027981 */ /* 0x002ee2000c1e1900 */
[----:B--2---:R-:W-:-:S05]  /*00f0*/  IMAD.WIDE R4, R7, 0x4, R4 ;  /* 0x0000000407047825 */ /* 0x004fca00078e0204 */
[----:B------:R-:W3:Y:S02]  /*0100*/  LDG.E R7, desc[UR4][R4.64] ;  /* 0x0000000404077981 */ /* 0x000ee4000c1e1900 */
[----:B---3--:R-:W-:-:S05]  /*0110*/  FADD R7, R2, R7 ;  /* 0x0000000702077221 */ /* 0x008fca0000000000 */
[----:B------:R-:W-:Y:S01]  /*0120*/  STG.E desc[UR4][R4.64], R7 ;  /* 0x0000000704007986 */ /* 0x000fe2000c101904 */
[----:B------:R-:W-:Y:S05]  /*0130*/  EXIT ;  /* 0x000000000000794d */ /* 0x000fea0003800000 */
.L_x_0:
[----:B------:R-:W-:-:S00]  /*0140*/  BRA `(.L_x_0) ;  /* 0xfffffffc00fc7947 */ /* 0x000fc0000383ffff */
[----:B------:R-:W-:-:S00]  /*0150*/  NOP ;  /* 0x0000000000007918 */ /* 0x000fc00000000000 */
        /* <DEDUP_REMOVED lines=10> */
.L_x_4:


//--------------------- .text._Z11scan_kernelPKfPfiS1_ --------------------------
	.section	.text._Z11scan_kernelPKfPfiS1_,"ax",@progbits
	.align	128
        .global         _Z11scan_kernelPKfPfiS1_
        .type           _Z11scan_kernelPKfPfiS1_,@function
        .size           _Z11scan_kernelPKfPfiS1_,(.L_x_5 - _Z11scan_kernelPKfPfiS1_)
        .other          _Z11scan_kernelPKfPfiS1_,@"STO_CUDA_ENTRY STV_DEFAULT"
_Z11scan_kernelPKfPfiS1_:
.text._Z11scan_kernelPKfPfiS1_:
[----:B------:R-:W-:Y:S01]  /*0000*/  LDC R1, c[0x0][0x37c] ;  /* 0x0000df00ff017b82 */ /* 0x000fe20000000800 */
[----:B------:R-:W0:Y:S01]  /*0010*/  S2R R0, SR_CTAID.X ;  /* 0x0000000000007919 */ /* 0x000e220000002500 */
[----:B------:R-:W0:Y:S01]  /*0020*/  LDCU UR4, c[0x0][0x360] ;  /* 0x00006c00ff0477ac */ /* 0x000e220008000800 */
[----:B------:R-:W0:Y:S01]  /*0030*/  S2R R11, SR_TID.X ;  /* 0x00000000000b7919 */ /* 0x000e220000002100 */
[----:B------:R-:W1:Y:S01]  /*0040*/  LDCU UR5, c[0x0][0x390] ;  /* 0x00007200ff0577ac */ /* 0x000e620008000800 */
[----:B------:R-:W2:Y:S01]  /*0050*/  LDCU.64 UR6, c[0x0][0x358] ;  /* 0x00006b00ff0677ac */ /* 0x000ea20008000a00 */
[----:B0-----:R-:W-:-:S05]  /*0060*/  IMAD R5, R0, UR4, R11 ;  /* 0x0000000400057c24 */ /* 0x001fca000f8e020b */
[----:B-1----:R-:W-:-:S13]  /*0070*/  ISETP.GE.AND P0, PT, R5, UR5, PT ;  /* 0x0000000505007c0c */ /* 0x002fda000bf06270 */
[----:B------:R-:W0:Y:S02]  /*0080*/  @!P0 LDC.64 R2, c[0x0][0x380] ;  /* 0x0000e000ff028b82 */ /* 0x000e240000000a00 */
[----:B0-----:R-:W-:-:S06]  /*0090*/  @!P0 IMAD.WIDE R2, R5, 0x4, R2 ;  /* 0x0000000405028825 */ /* 0x001fcc00078e0202 */
[----:B--2---:R-:W2:Y:S01]  /*00a0*/  @!P0 LDG.E R2, desc[UR6][R2.64] ;  /* 0x0000000602028981 */ /* 0x004ea2000c1e1900 */
[----:B------:R-:W0:Y:S01]  /*00b0*/  S2UR UR8, SR_CgaCtaId ;  /* 0x00000000000879c3 */ /* 0x000e220000008800 */
[----:B------:R-:W-:Y:S01]  /*00c0*/  UMOV UR5, 0x400 ;  /* 0x0000040000057882 */ /* 0x000fe20000000000 */
[----:B------:R-:W-:Y:S01]  /*00d0*/  UISETP.GE.U32.AND UP0, UPT, UR4, 0x2, UPT ;  /* 0x000000020400788c */ /* 0x000fe2000bf06070 */
[----:B------:R-:W-:Y:S02]  /*00e0*/  @!P0 IMAD.U32 R4, RZ, RZ, UR5 ;  /* 0x00000005ff048e24 */ /* 0x000fe4000f8e00ff */
[----:B0-----:R-:W-:-:S05]  /*00f0*/  @!P0 IMAD.U32 R9, RZ, RZ, UR8 ;  /* 0x00000008ff098e24 */ /* 0x001fca000f8e00ff */
[----:B------:R-:W-:Y:S01]  /*0100*/  @!P0 LEA R6, R9, R4, 0x18 ;  /* 0x0000000409068211 */ /* 0x000fe200078ec0ff */
[----:B------:R-:W-:Y:S01]  /*0110*/  @P0 IMAD.U32 R9, RZ, RZ, UR8 ;  /* 0x00000008ff090e24 */ /* 0x000fe2000f8e00ff */
[----:B------:R-:W-:-:S03]  /*0120*/  @P0 MOV R4, UR5 ;  /* 0x0000000500040c02 */ /* 0x000fc60008000f00 */
[----:B------:R-:W-:Y:S01]  /*0130*/  @!P0 IMAD R7, R11, 0x4, R6 ;  /* 0x000000040b078824 */ /* 0x000fe200078e0206 */
[----:B------:R-:W-:-:S04]  /*0140*/  @P0 LEA R6, R9, R4, 0x18 ;  /* 0x0000000409060211 */ /* 0x000fc800078ec0ff */
[----:B------:R-:W-:Y:S01]  /*0150*/  @P0 LEA R8, R11, R6, 0x2 ;  /* 0x000000060b080211 */ /* 0x000fe200078e10ff */
[----:B--2---:R0:W-:Y:S04]  /*0160*/  @!P0 STS [R7], R2 ;  /* 0x0000000207008388 */ /* 0x0041e80000000800 */
[----:B------:R0:W-:Y:S01]  /*0170*/  @P0 STS [R8], RZ ;  /* 0x000000ff08000388 */ /* 0x0001e20000000800 */
[----:B------:R-:W-:Y:S06]  /*0180*/  BAR.SYNC.DEFER_BLOCKING 0x0 ;  /* 0x0000000000007b1d */ /* 0x000fec0000010000 */
[----:B------:R-:W-:Y:S05]  /*0190*/  BRA.U !UP0, `(.L_x_1) ;  /* 0x0000000108507547 */ /* 0x000fea000b800000 */
[----:B------:R-:W-:Y:S01]  /*01a0*/  VIADD R4, R4, 0x800 ;  /* 0x0000080004047836 */ /* 0x000fe20000000000 */
[----:B0-----:R-:W-:Y:S01]  /*01b0*/  MOV R2, R6 ;  /* 0x0000000600027202 */ /* 0x001fe20000000f00 */
[----:B------:R-:W-:-:S03]  /*01c0*/  UMOV UR5, 0x1 ;  /* 0x0000000100057882 */ /* 0x000fc60000000000 */
[----:B------:R-:W-:-:S07]  /*01d0*/  LEA R4, R9, R4, 0x18 ;  /* 0x0000000409047211 */ /* 0x000fce00078ec0ff */
.L_x_2:
[C---:B------:R-:W-:Y:S02]  /*01e0*/  ISETP.GE.U32.AND P0, PT, R11.reuse, UR5, PT ;  /* 0x000000050b007c0c */ /* 0x040fe4000bf06070 */
[C---:B------:R-:W-:Y:S02]  /*01f0*/  LEA R3, R11.reuse, R2, 0x2 ;  /* 0x000000020b037211 */ /* 0x040fe400078e10ff */
[----:B------:R-:W-:Y:S02]  /*0200*/  MOV R6, R4 ;  /* 0x0000000400067202 */ /* 0x000fe40000000f00 */
[----:B------:R-:W-:Y:S01]  /*0210*/  MOV R4, R2 ;  /* 0x0000000200047202 */ /* 0x000fe20000000f00 */
[----:B-1----:R-:W-:Y:S02]  /*0220*/  LDS R8, [R3] ;  /* 0x0000000003087984 */ /* 0x002fe40000000800 */
[----:B------:R-:W-:-:S04]  /*0230*/  IMAD R9, R11, 0x4, R6 ;  /* 0x000000040b097824 */ /* 0x000fc800078e0206 */
[----:B------:R-:W-:Y:S01]  /*0240*/  @P0 VIADD R7, R11, -UR5 ;  /* 0x800000050b070c36 */ /* 0x000fe20008000000 */
[----:B------:R-:W-:-:S03]  /*0250*/  USHF.L.U32 UR5, UR5, 0x1, URZ ;  /* 0x0000000105057899 */ /* 0x000fc600080006ff */
[----:B------:R-:W-:Y:S01]  /*0260*/  @P0 IMAD R7, R7, 0x4, R2 ;  /* 0x0000000407070824 */ /* 0x000fe200078e0202 */
[----:B------:R-:W-:Y:S01]  /*0270*/  UISETP.GE.U32.AND UP0, UPT, UR5, UR4, UPT ;  /* 0x000000040500728c */ /* 0x000fe2000bf06070 */
[----:B------:R-:W-:-:S04]  /*0280*/  IMAD.MOV.U32 R2, RZ, RZ, R6 ;  /* 0x000000ffff027224 */ /* 0x000fc800078e0006 */
[----:B------:R-:W0:Y:S02]  /*0290*/  @P0 LDS R7, [R7] ;  /* 0x0000000007070984 */ /* 0x000e240000000800 */
[----:B0-----:R-:W-:-:S05]  /*02a0*/  @P0 FADD R8, R8, R7 ;  /* 0x0000000708080221 */ /* 0x001fca0000000000 */
[----:B------:R1:W-:Y:S01]  /*02b0*/  STS [R9], R8 ;  /* 0x0000000809007388 */ /* 0x0003e20000000800 */
[----:B------:R-:W-:Y:S06]  /*02c0*/  BAR.SYNC.DEFER_BLOCKING 0x0 ;  /* 0x0000000000007b1d */ /* 0x000fec0000010000 */
[----:B------:R-:W-:Y:S05]  /*02d0*/  BRA.U !UP0, `(.L_x_2) ;  /* 0xfffffffd08c07547 */ /* 0x000fea000b83ffff */
.L_x_1:
[----:B------:R-:W2:Y:S01]  /*02e0*/  LDCU UR5, c[0x0][0x390] ;  /* 0x00007200ff0577ac */ /* 0x000ea20008000800 */
[----:B------:R-:W-:Y:S01]  /*02f0*/  LEA R6, R11, R6, 0x2 ;  /* 0x000000060b067211 */ /* 0x000fe200078e10ff */
[----:B------:R-:W3:Y:S01]  /*0300*/  LDCU.64 UR8, c[0x0][0x398] ;  /* 0x00007300ff0877ac */ /* 0x000ee20008000a00 */
[----:B------:R-:W-:-:S06]  /*0310*/  UIADD3 UR4, UPT, UPT, UR4, -0x1, URZ ;  /* 0xffffffff04047890 */ /* 0x000fcc000fffe0ff */
[----:B------:R-:W-:Y:S02]  /*0320*/  ISETP.NE.AND P0, PT, R11, UR4, PT ;  /* 0x000000040b007c0c */ /* 0x000fe4000bf05270 */
[----:B--2---:R-:W-:Y:S02]  /*0330*/  ISETP.GE.AND P1, PT, R5, UR5, PT ;  /* 0x0000000505007c0c */ /* 0x004fe4000bf26270 */
[----:B---3--:R-:W-:-:S04]  /*0340*/  ISETP.EQ.U32.AND P2, PT, RZ, UR8, PT ;  /* 0x00000008ff007c0c */ /* 0x008fc8000bf42070 */
[----:B------:R-:W-:-:S07]  /*0350*/  ISETP.EQ.OR.EX P0, PT, RZ, UR9, P0, P2 ;  /* 0x00000009ff007c0c */ /* 0x000fce0008702720 */
[----:B0-----:R-:W0:Y:S01]  /*0360*/  @!P1 LDS R7, [R6] ;  /* 0x0000000006079984 */ /* 0x001e220000000800 */
[----:B------:R-:W2:Y:S02]  /*0370*/  @!P1 LDC.64 R2, c[0x0][0x388] ;  /* 0x0000e200ff029b82 */ /* 0x000ea40000000a00 */
[----:B--2---:R-:W-:-:S05]  /*0380*/  @!P1 IMAD.WIDE R2, R5, 0x4, R2 ;  /* 0x0000000405029825 */ /* 0x004fca00078e0202 */
[----:B0-----:R0:W-:Y:S01]  /*0390*/  @!P1 STG.E desc[UR6][R2.64], R7 ;  /* 0x0000000702009986 */ /* 0x0011e2000c101906 */
[----:B------:R-:W-:Y:S05]  /*03a0*/  @P0 EXIT ;  /* 0x000000000000094d */ /* 0x000fea0003800000 */
[----:B------:R-:W2:Y:S01]  /*03b0*/  LDS R5, [R6] ;  /* 0x0000000006057984 */ /* 0x000ea20000000800 */
[----:B0-----:R-:W0:Y:S02]  /*03c0*/  LDC.64 R2, c[0x0][0x398] ;  /* 0x0000e600ff027b82 */ /* 0x001e240000000a00 */
[----:B0-----:R-:W-:-:S05]  /*03d0*/  IMAD.WIDE.U32 R2, R0, 0x4, R2 ;  /* 0x0000000400027825 */ /* 0x001fca00078e0002 */
[----:B--2---:R-:W-:Y:S01]  /*03e0*/  STG.E desc[UR6][R2.64], R5 ;  /* 0x0000000502007986 */ /* 0x004fe2000c101906 */
[----:B------:R-:W-:Y:S05]  /*03f0*/  EXIT ;  /* 0x000000000000794d */ /* 0x000fea0003800000 */
.L_x_3:
        /* <DEDUP_REMOVED lines=16> */
.L_x_5:


//--------------------- .nv.shared.reserved.0     --------------------------
	.section	.nv.shared.reserved.0,"aw",@nobits
	.weak		__nv_reservedSMEM_offset_0_alias
	.size		__nv_reservedSMEM_offset_0_alias, 0, 64
	.other		__nv_reservedSMEM_offset_0_alias,@"STO_CUDA_RESERVED_SHARED STV_DEFAULT"
__nv_reservedSMEM_offset_0_alias:
	.zero		0
	.zero		64


//--------------------- .nv.shared._Z11scan_kernelPKfPfiS1_ --------------------------
	.section	.nv.shared._Z11scan_kernelPKfPfiS1_,"aw",@nobits
	.sectionflags	@""
	.align	4
.nv.shared._Z11scan_kernelPKfPfiS1_:
	.zero		5120


//--------------------- .nv.constant0._Z10add_kernelPKfPfi --------------------------
	.section	.nv.constant0._Z10add_kernelPKfPfi,"a",@progbits
	.sectionflags	@""
	.align	4
.nv.constant0._Z10add_kernelPKfPfi:
	.zero		916


//--------------------- .nv.constant0._Z11scan_kernelPKfPfiS1_ --------------------------
	.section	.nv.constant0._Z11scan_kernelPKfPfiS1_,"a",@progbits
	.sectionflags	@""
	.align	4
.nv.constant0._Z11scan_kernelPKfPfiS1_:
	.zero		928


//--------------------- SYMBOLS --------------------------

	.type		.nv.reservedSmem.offset0,@object
	.size		.nv.reservedSmem.offset0,0x4
	.type		.nv.reservedSmem.cap,@object
	.size		.nv.reservedSmem.cap,0x4
